	.headerflags	@"EF_CUDA_TEXMODE_UNIFIED EF_CUDA_64BIT_ADDRESS EF_CUDA_SM86 EF_CUDA_VIRTUAL_SM(EF_CUDA_SM86)"
	.elftype	@"ET_EXEC"


//--------------------- .nv.info                  --------------------------
	.section	.nv.info,"",@"SHT_CUDA_INFO"
	.align	4


	//----- nvinfo : EIATTR_REGCOUNT
	.align		4
        /*0000*/ 	.byte	0x04, 0x2f
        /*0002*/ 	.short	(.L_1 - .L_0)
	.align		4
.L_0:
        /*0004*/ 	.word	index@(triton_mm)
        /*0008*/ 	.word	0x00000048


	//----- nvinfo : EIATTR_MAX_STACK_SIZE
	.align		4
.L_1:
        /*000c*/ 	.byte	0x04, 0x23
        /*000e*/ 	.short	(.L_3 - .L_2)
	.align		4
.L_2:
        /*0010*/ 	.word	index@(triton_mm)
        /*0014*/ 	.word	0x00000000


	//----- nvinfo : EIATTR_MIN_STACK_SIZE
	.align		4
.L_3:
        /*0018*/ 	.byte	0x04, 0x12
        /*001a*/ 	.short	(.L_5 - .L_4)
	.align		4
.L_4:
        /*001c*/ 	.word	index@(triton_mm)
        /*0020*/ 	.word	0x00000000


	//----- nvinfo : EIATTR_FRAME_SIZE
	.align		4
.L_5:
        /*0024*/ 	.byte	0x04, 0x11
        /*0026*/ 	.short	(.L_7 - .L_6)
	.align		4
.L_6:
        /*0028*/ 	.word	index@(triton_mm)
        /*002c*/ 	.word	0x00000000
.L_7:


//--------------------- .nv.info.triton_mm        --------------------------
	.section	.nv.info.triton_mm,"",@"SHT_CUDA_INFO"
	.align	4


	//----- nvinfo : EIATTR_CUDA_API_VERSION
	.align		4
        /*0000*/ 	.byte	0x04, 0x37
        /*0002*/ 	.short	(.L_9 - .L_8)
.L_8:
        /*0004*/ 	.word	0x0000007b


	//----- nvinfo : EIATTR_SW2861232_WAR
	.align		4
.L_9:
        /*0008*/ 	.byte	0x01, 0x35
	.zero		2


	//----- nvinfo : EIATTR_PARAM_CBANK
	.align		4
        /*000c*/ 	.byte	0x04, 0x0a
        /*000e*/ 	.short	(.L_11 - .L_10)
	.align		4
.L_10:
        /*0010*/ 	.word	index@(.nv.constant0.triton_mm)
        /*0014*/ 	.short	0x0160
        /*0016*/ 	.short	0x001c


	//----- nvinfo : EIATTR_CBANK_PARAM_SIZE
	.align		4
.L_11:
        /*0018*/ 	.byte	0x03, 0x19
        /*001a*/ 	.short	0x001c


	//----- nvinfo : EIATTR_KPARAM_INFO
	.align		4
        /*001c*/ 	.byte	0x04, 0x17
        /*001e*/ 	.short	(.L_13 - .L_12)
.L_12:
        /*0020*/ 	.word	0x00000000
        /*0024*/ 	.short	0x0003
        /*0026*/ 	.short	0x0018
        /*0028*/ 	.byte	0x00, 0xf0, 0x11, 0x00


	//----- nvinfo : EIATTR_KPARAM_INFO
	.align		4
.L_13:
        /*002c*/ 	.byte	0x04, 0x17
        /*002e*/ 	.short	(.L_15 - .L_14)
.L_14:
        /*0030*/ 	.word	0x00000000
        /*0034*/ 	.short	0x0002
        /*0036*/ 	.short	0x0010
        /*0038*/ 	.byte	0x00, 0xf0, 0x21, 0x00


	//----- nvinfo : EIATTR_KPARAM_INFO
	.align		4
.L_15:
        /*003c*/ 	.byte	0x04, 0x17
        /*003e*/ 	.short	(.L_17 - .L_16)
.L_16:
        /*0040*/ 	.word	0x00000000
        /*0044*/ 	.short	0x0001
        /*0046*/ 	.short	0x0008
        /*0048*/ 	.byte	0x00, 0xf0, 0x21, 0x00


	//----- nvinfo : EIATTR_KPARAM_INFO
	.align		4
.L_17:
        /*004c*/ 	.byte	0x04, 0x17
        /*004e*/ 	.short	(.L_19 - .L_18)
.L_18:
        /*0050*/ 	.word	0x00000000
        /*0054*/ 	.short	0x0000
        /*0056*/ 	.short	0x0000
        /*0058*/ 	.byte	0x00, 0xf0, 0x21, 0x00


	//----- nvinfo : EIATTR_MAXREG_COUNT
	.align		4
.L_19:
        /*005c*/ 	.byte	0x03, 0x1b
        /*005e*/ 	.short	0x00ff


	//----- nvinfo : EIATTR_EXIT_INSTR_OFFSETS
	.align		4
        /*0060*/ 	.byte	0x04, 0x1c
        /*0062*/ 	.short	(.L_21 - .L_20)


	//   ....[0]....
.L_20:
        /*0064*/ 	.word	0x00000040


	//   ....[1]....
        /*0068*/ 	.word	0x00002180


	//   ....[2]....
        /*006c*/ 	.word	0x000021d0


	//----- nvinfo : EIATTR_MAX_THREADS
	.align		4
.L_21:
        /*0070*/ 	.byte	0x04, 0x05
        /*0072*/ 	.short	(.L_23 - .L_22)
.L_22:
        /*0074*/ 	.word	0x00000100
        /*0078*/ 	.word	0x00000001
        /*007c*/ 	.word	0x00000001
.L_23:


//--------------------- .nv.rel.action            --------------------------
	.section	.nv.rel.action,"",@"SHT_CUDA_RELOCINFO"
	.align	8
	.sectionentsize	8
        /*0000*/ 	.byte	0x73, 0x00, 0x00, 0x00, 0x00, 0x00, 0x00, 0x00, 0x00, 0x00, 0x00, 0x11, 0x25, 0x00, 0x05, 0x36


//--------------------- .nv.constant0.triton_mm   --------------------------
	.section	.nv.constant0.triton_mm,"a",@progbits
	.align	4
.nv.constant0.triton_mm:
	.zero		380


//--------------------- .text.triton_mm           --------------------------
	.section	.text.triton_mm,"ax",@progbits
	.sectionflags	@"SHF_BARRIERS=1"
	.sectioninfo	@"SHI_REGISTERS=72"
	.align	128
        .global         triton_mm
        .type           triton_mm,@function
        .size           triton_mm,(.L_x_3 - triton_mm)
        .other          triton_mm,@"STO_CUDA_ENTRY STV_DEFAULT"
triton_mm:
.text.triton_mm:
[----:B------:R-:W-:-:S02]  /*0000*/  MOV R1, c[0x0][0x28] ;  /* 0x00000a0000017a02 */ /* 0x000fc40000000f00 */
[----:B------:R-:W-:-:S05]  /*0010*/  MOV R62, c[0x0][0x178] ;  /* 0x00005e00003e7a02 */ /* 0x000fca0000000f00 */
[----:B------:R-:W-:-:S05]  /*0020*/  IMAD R0, R62, 0x1900, RZ ;  /* 0x000019003e007824 */ /* 0x000fca00078e02ff */
[----:B------:R-:W-:-:S13]  /*0030*/  ISETP.NE.AND P0, PT, R0, RZ, PT ;  /* 0x000000ff0000720c */ /* 0x000fda0003f05270 */
[----:B------:R-:W-:Y:S05]  /*0040*/  @!P0 EXIT ;  /* 0x000000000000894d */ /* 0x000fea0003800000 */
[----:B------:R-:W1:Y:S01]  /*0050*/  S2R R9, SR_CTAID.X ;  /* 0x0000000000097919 */ /* 0x000e620000002500 */
[----:B------:R-:W-:Y:S01]  /*0060*/  IMAD R62, R62, 0x32, RZ ;  /* 0x000000323e3e7824 */ /* 0x000fe200078e02ff */
[----:B------:R-:W-:Y:S01]  /*0070*/  ULDC.64 UR8, c[0x0][0x118] ;  /* 0x0000460000087ab9 */ /* 0x000fe20000000a00 */
[----:B------:R-:W-:Y:S01]  /*0080*/  MOV R52, 0x3 ;  /* 0x0000000300347802 */ /* 0x000fe20000000f00 */
[----:B------:R-:W2:Y:S01]  /*0090*/  S2R R60, SR_TID.X ;  /* 0x00000000003c7919 */ /* 0x000ea20000002100 */
[----:B------:R-:W-:Y:S01]  /*00a0*/  MOV R51, 0xffffffe0 ;  /* 0xffffffe000337802 */ /* 0x000fe20000000f00 */
[----:B------:R-:W-:Y:S01]  /*00b0*/  CS2R R32, SRZ ;  /* 0x0000000000207805 */ /* 0x000fe2000001ff00 */
[----:B------:R-:W-:Y:S01]  /*00c0*/  IADD3 R0, R62, 0x3f, RZ ;  /* 0x0000003f3e007810 */ /* 0x000fe20007ffe0ff */
[----:B------:R-:W-:Y:S01]  /*00d0*/  CS2R R38, SRZ ;  /* 0x0000000000267805 */ /* 0x000fe2000001ff00 */
[----:B------:R-:W-:Y:S01]  /*00e0*/  IABS R12, R62 ;  /* 0x0000003e000c7213 */ /* 0x000fe20000000000 */
[----:B------:R-:W-:Y:S01]  /*00f0*/  CS2R R46, SRZ ;  /* 0x00000000002e7805 */ /* 0x000fe2000001ff00 */
[----:B------:R-:W-:Y:S01]  /*0100*/  SHF.R.S32.HI R3, RZ, 0x1f, R0 ;  /* 0x0000001fff037819 */ /* 0x000fe20000011400 */
[----:B------:R-:W-:Y:S01]  /*0110*/  CS2R R34, SRZ ;  /* 0x0000000000227805 */ /* 0x000fe2000001ff00 */
[----:B------:R-:W-:-:S02]  /*0120*/  UMOV UR6, 0x8000 ;  /* 0x0000800000067882 */ /* 0x000fc40000000000 */
[----:B------:R-:W-:Y:S01]  /*0130*/  LEA.HI R3, R3, R0, RZ, 0x6 ;  /* 0x0000000003037211 */ /* 0x000fe200078f30ff */
[----:B------:R-:W-:Y:S02]  /*0140*/  UMOV UR4, URZ ;  /* 0x0000003f00047c82 */ /* 0x000fe40008000000 */
[----:B------:R-:W-:Y:S01]  /*0150*/  UMOV UR5, URZ ;  /* 0x0000003f00057c82 */ /* 0x000fe20008000000 */
[----:B-1----:R-:W-:Y:S02]  /*0160*/  SHF.R.S32.HI R2, RZ, 0x1f, R9 ;  /* 0x0000001fff027819 */ /* 0x002fe40000011409 */
[-C--:B------:R-:W-:Y:S02]  /*0170*/  IABS R10, R9.reuse ;  /* 0x00000009000a7213 */ /* 0x080fe40000000000 */
[----:B------:R-:W-:Y:S02]  /*0180*/  LEA.HI R4, R2, R9, RZ, 0x5 ;  /* 0x0000000902047211 */ /* 0x000fe400078f28ff */
[----:B------:R-:W-:-:S02]  /*0190*/  ISETP.GE.AND P1, PT, R9, RZ, PT ;  /* 0x000000ff0900720c */ /* 0x000fc40003f26270 */
[----:B------:R-:W-:Y:S02]  /*01a0*/  SHF.R.S32.HI R2, RZ, 0x5, R4 ;  /* 0x00000005ff027819 */ /* 0x000fe40000011404 */
[----:B------:R-:W-:Y:S02]  /*01b0*/  LOP3.LUT R4, R4, 0xffffffe0, RZ, 0xc0, !PT ;  /* 0xffffffe004047812 */ /* 0x000fe400078ec0ff */
[----:B------:R-:W-:Y:S02]  /*01c0*/  SHF.L.U32 R0, R2, 0x3, RZ ;  /* 0x0000000302007819 */ /* 0x000fe400000006ff */
[----:B------:R-:W-:Y:S02]  /*01d0*/  IADD3 R4, -R4, R9, RZ ;  /* 0x0000000904047210 */ /* 0x000fe40007ffe1ff */
[----:B------:R-:W-:Y:S02]  /*01e0*/  LEA.HI.SX32 R3, R3, -R0, 0x1a ;  /* 0x8000000003037211 */ /* 0x000fe400078fd2ff */
[----:B--2---:R-:W-:-:S02]  /*01f0*/  SHF.R.U32.HI R61, RZ, 0x3, R60 ;  /* 0x00000003ff3d7819 */ /* 0x004fc4000001163c */
[----:B------:R-:W-:Y:S02]  /*0200*/  IMNMX R5, R3, 0x8, PT ;  /* 0x0000000803057817 */ /* 0x000fe40003800200 */
[----:B------:R-:W-:Y:S02]  /*0210*/  SGXT.U32 R61, R61, 0x5 ;  /* 0x000000053d3d781a */ /* 0x000fe40000000000 */
[----:B------:R-:W-:Y:S02]  /*0220*/  IABS R11, R5 ;  /* 0x00000005000b7213 */ /* 0x000fe40000000000 */
[C---:B------:R-:W-:Y:S02]  /*0230*/  SHF.L.U32 R58, R60.reuse, 0x2, RZ ;  /* 0x000000023c3a7819 */ /* 0x040fe400000006ff */
[----:B------:R-:W1:Y:S01]  /*0240*/  I2F.RP R6, R11 ;  /* 0x0000000b00067306 */ /* 0x000e620000209400 */
[----:B------:R-:W-:Y:S02]  /*0250*/  SHF.L.U32 R55, R60, 0x1, RZ ;  /* 0x000000013c377819 */ /* 0x000fe400000006ff */
[----:B------:R-:W-:-:S02]  /*0260*/  LOP3.LUT R56, R58, 0x1c, RZ, 0xc0, !PT ;  /* 0x0000001c3a387812 */ /* 0x000fc400078ec0ff */
[----:B------:R-:W-:Y:S02]  /*0270*/  SHF.R.U32.HI R60, RZ, 0x3, R60 ;  /* 0x00000003ff3c7819 */ /* 0x000fe4000001163c */
[----:B------:R-:W-:Y:S02]  /*0280*/  LEA R59, R61, R56, 0x5 ;  /* 0x000000383d3b7211 */ /* 0x000fe400078e28ff */
[----:B------:R-:W-:Y:S02]  /*0290*/  IADD3 R54, -R56, 0x30, RZ ;  /* 0x0000003038367810 */ /* 0x000fe40007ffe1ff */
[----:B------:R-:W-:Y:S02]  /*02a0*/  SHF.L.U32 R59, R59, 0x2, RZ ;  /* 0x000000023b3b7819 */ /* 0x000fe400000006ff */
[----:B------:R-:W-:Y:S02]  /*02b0*/  LOP3.LUT R55, R55, 0x1e, RZ, 0xc0, !PT ;  /* 0x0000001e37377812 */ /* 0x000fe400078ec0ff */
[----:B------:R-:W-:Y:S01]  /*02c0*/  LOP3.LUT R53, R58, 0x7c0, RZ, 0xc0, !PT ;  /* 0x000007c03a357812 */ /* 0x000fe200078ec0ff */
[----:B-1----:R-:W1:Y:S01]  /*02d0*/  MUFU.RCP R6, R6 ;  /* 0x0000000600067308 */ /* 0x002e620000001000 */
[----:B------:R-:W-:-:S02]  /*02e0*/  IMNMX.U32 R54, R54, 0x30, PT ;  /* 0x0000003036367817 */ /* 0x000fc40003800000 */
[----:B-1----:R-:W-:-:S05]  /*02f0*/  IADD3 R2, R6, 0xffffffe, RZ ;  /* 0x0ffffffe06027810 */ /* 0x002fca0007ffe0ff */
[----:B------:R-:W1:Y:S08]  /*0300*/  I2F.RP R6, R12 ;  /* 0x0000000c00067306 */ /* 0x000e700000209400 */
[----:B------:R2:W3:Y:S08]  /*0310*/  F2I.FTZ.U32.TRUNC.NTZ R3, R2 ;  /* 0x0000000200037305 */ /* 0x0004f0000021f000 */
[----:B-1----:R-:W1:Y:S01]  /*0320*/  MUFU.RCP R6, R6 ;  /* 0x0000000600067308 */ /* 0x002e620000001000 */
[----:B--2---:R-:W-:-:S02]  /*0330*/  MOV R2, RZ ;  /* 0x000000ff00027202 */ /* 0x004fc40000000f00 */
[----:B---3--:R-:W-:-:S05]  /*0340*/  IADD3 R8, RZ, -R3, RZ ;  /* 0x80000003ff087210 */ /* 0x008fca0007ffe0ff */
[----:B------:R-:W-:Y:S01]  /*0350*/  IMAD R7, R8, R11, RZ ;  /* 0x0000000b08077224 */ /* 0x000fe200078e02ff */
[----:B------:R-:W-:-:S03]  /*0360*/  IABS R8, R5 ;  /* 0x0000000500087213 */ /* 0x000fc60000000000 */
[----:B------:R-:W-:Y:S01]  /*0370*/  IMAD.HI.U32 R7, R3, R7, R2 ;  /* 0x0000000703077227 */ /* 0x000fe200078e0002 */
[----:B------:R-:W-:Y:S02]  /*0380*/  MOV R3, R10 ;  /* 0x0000000a00037202 */ /* 0x000fe40000000f00 */
[----:B------:R-:W-:Y:S02]  /*0390*/  IADD3 R13, RZ, -R8, RZ ;  /* 0x80000008ff0d7210 */ /* 0x000fe40007ffe0ff */
[----:B------:R-:W-:Y:S01]  /*03a0*/  IABS R8, R4 ;  /* 0x0000000400087213 */ /* 0x000fe20000000000 */
[----:B------:R-:W-:Y:S01]  /*03b0*/  IMAD.HI.U32 R2, R7, R3, RZ ;  /* 0x0000000307027227 */ /* 0x000fe200078e00ff */
[----:B------:R-:W-:-:S03]  /*03c0*/  LOP3.LUT R4, R4, R5, RZ, 0x3c, !PT ;  /* 0x0000000504047212 */ /* 0x000fc600078e3cff */
[----:B------:R-:W-:Y:S01]  /*03d0*/  IMAD R2, R2, R13, R3 ;  /* 0x0000000d02027224 */ /* 0x000fe200078e0203 */
[----:B-1----:R-:W-:Y:S01]  /*03e0*/  IADD3 R3, R6, 0xffffffe, RZ ;  /* 0x0ffffffe06037810 */ /* 0x002fe20007ffe0ff */
[----:B------:R-:W-:Y:S01]  /*03f0*/  IMAD.HI.U32 R6, R7, R8, RZ ;  /* 0x0000000807067227 */ /* 0x000fe200078e00ff */
[----:B------:R-:W-:Y:S02]  /*0400*/  LOP3.LUT R7, RZ, R5, RZ, 0x33, !PT ;  /* 0x00000005ff077212 */ /* 0x000fe400078e33ff */
[C---:B------:R-:W-:Y:S01]  /*0410*/  ISETP.GT.U32.AND P0, PT, R11.reuse, R2, PT ;  /* 0x000000020b00720c */ /* 0x040fe20003f04070 */
[----:B------:R-:W-:Y:S01]  /*0420*/  IMAD R8, R6, R13, R8 ;  /* 0x0000000d06087224 */ /* 0x000fe200078e0208 */
[----:B------:R-:W1:Y:S04]  /*0430*/  F2I.FTZ.U32.TRUNC.NTZ R3, R3 ;  /* 0x0000000300037305 */ /* 0x000e68000021f000 */
[----:B------:R-:W-:-:S07]  /*0440*/  ISETP.GT.U32.AND P3, PT, R11, R8, PT ;  /* 0x000000080b00720c */ /* 0x000fce0003f64070 */
[----:B------:R-:W-:-:S04]  /*0450*/  @!P0 IADD3 R2, R2, -R11, RZ ;  /* 0x8000000b02028210 */ /* 0x000fc80007ffe0ff */
[----:B------:R-:W-:Y:S02]  /*0460*/  ISETP.GT.U32.AND P0, PT, R11, R2, PT ;  /* 0x000000020b00720c */ /* 0x000fe40003f04070 */
[----:B-1----:R-:W-:Y:S02]  /*0470*/  IADD3 R13, RZ, -R3, RZ ;  /* 0x80000003ff0d7210 */ /* 0x002fe40007ffe0ff */
[-C--:B------:R-:W-:Y:S02]  /*0480*/  @!P3 IADD3 R8, R8, -R11.reuse, RZ ;  /* 0x8000000b0808b210 */ /* 0x080fe40007ffe0ff */
[----:B------:R-:W-:Y:S02]  /*0490*/  @!P3 IADD3 R6, R6, 0x1, RZ ;  /* 0x000000010606b810 */ /* 0x000fe40007ffe0ff */
[----:B------:R-:W-:-:S05]  /*04a0*/  ISETP.GE.U32.AND P2, PT, R8, R11, PT ;  /* 0x0000000b0800720c */ /* 0x000fca0003f46070 */
[----:B------:R-:W-:Y:S02]  /*04b0*/  @!P0 IADD3 R2, R2, -R11, RZ ;  /* 0x8000000b02028210 */ /* 0x000fe40007ffe0ff */
[----:B------:R-:W-:Y:S02]  /*04c0*/  ISETP.NE.AND P0, PT, R5, RZ, PT ;  /* 0x000000ff0500720c */ /* 0x000fe40003f05270 */
[----:B------:R-:W-:Y:S02]  /*04d0*/  @!P1 IADD3 R2, -R2, RZ, RZ ;  /* 0x000000ff02029210 */ /* 0x000fe40007ffe1ff */
[----:B------:R-:W-:Y:S02]  /*04e0*/  ISETP.GE.AND P1, PT, R4, RZ, PT ;  /* 0x000000ff0400720c */ /* 0x000fe40003f26270 */
[----:B------:R-:W-:Y:S02]  /*04f0*/  SEL R9, R7, R2, !P0 ;  /* 0x0000000207097207 */ /* 0x000fe40004000000 */
[----:B------:R-:W-:-:S02]  /*0500*/  MOV R2, RZ ;  /* 0x000000ff00027202 */ /* 0x000fc40000000f00 */
[----:B------:R-:W-:Y:S01]  /*0510*/  IADD3 R10, R0, R9, RZ ;  /* 0x00000009000a7210 */ /* 0x000fe20007ffe0ff */
[----:B------:R-:W-:Y:S01]  /*0520*/  IMAD R9, R13, R12, RZ ;  /* 0x0000000c0d097224 */ /* 0x000fe200078e02ff */
[----:B------:R-:W-:Y:S02]  /*0530*/  @P2 IADD3 R6, R6, 0x1, RZ ;  /* 0x0000000106062810 */ /* 0x000fe40007ffe0ff */
[----:B------:R-:W-:Y:S01]  /*0540*/  SHF.L.U32 R10, R10, 0x6, RZ ;  /* 0x000000060a0a7819 */ /* 0x000fe200000006ff */
[----:B------:R-:W-:Y:S01]  /*0550*/  IMAD.HI.U32 R3, R3, R9, R2 ;  /* 0x0000000903037227 */ /* 0x000fe200078e0002 */
[----:B------:R-:W-:Y:S02]  /*0560*/  IABS R9, R62 ;  /* 0x0000003e00097213 */ /* 0x000fe40000000000 */
[C---:B------:R-:W-:Y:S02]  /*0570*/  LOP3.LUT R0, R10.reuse, R61, RZ, 0xfc, !PT ;  /* 0x0000003d0a007212 */ /* 0x040fe400078efcff */
[----:B------:R-:W-:-:S02]  /*0580*/  LOP3.LUT R2, R10, 0x20, R61, 0xfe, !PT ;  /* 0x000000200a027812 */ /* 0x000fc400078efe3d */
[----:B------:R-:W-:Y:S02]  /*0590*/  IABS R5, R0 ;  /* 0x0000000000057213 */ /* 0x000fe40000000000 */
[----:B------:R-:W-:Y:S02]  /*05a0*/  IABS R10, R2 ;  /* 0x00000002000a7213 */ /* 0x000fe40000000000 */
[----:B------:R-:W-:Y:S01]  /*05b0*/  IADD3 R8, RZ, -R9, RZ ;  /* 0x80000009ff087210 */ /* 0x000fe20007ffe0ff */
[C---:B------:R-:W-:Y:S01]  /*05c0*/  IMAD.HI.U32 R4, R3.reuse, R5, RZ ;  /* 0x0000000503047227 */ /* 0x040fe200078e00ff */
[----:B------:R-:W-:Y:S02]  /*05d0*/  @!P1 IADD3 R6, -R6, RZ, RZ ;  /* 0x000000ff06069210 */ /* 0x000fe40007ffe1ff */
[----:B------:R-:W-:Y:S01]  /*05e0*/  ISETP.GE.AND P1, PT, R2, RZ, PT ;  /* 0x000000ff0200720c */ /* 0x000fe20003f26270 */
[----:B------:R-:W-:-:S04]  /*05f0*/  IMAD.HI.U32 R3, R3, R10, RZ ;  /* 0x0000000a03037227 */ /* 0x000fc800078e00ff */
[-C--:B------:R-:W-:Y:S02]  /*0600*/  IMAD R4, R4, R8.reuse, R5 ;  /* 0x0000000804047224 */ /* 0x080fe400078e0205 */
[----:B------:R-:W-:Y:S01]  /*0610*/  IMAD R5, R3, R8, R10 ;  /* 0x0000000803057224 */ /* 0x000fe200078e020a */
[----:B------:R-:W-:Y:S02]  /*0620*/  SEL R3, R7, R6, !P0 ;  /* 0x0000000607037207 */ /* 0x000fe40004000000 */
[C---:B------:R-:W-:Y:S02]  /*0630*/  ISETP.GT.U32.AND P2, PT, R12.reuse, R4, PT ;  /* 0x000000040c00720c */ /* 0x040fe40003f44070 */
[----:B------:R-:W-:Y:S02]  /*0640*/  ISETP.GT.U32.AND P3, PT, R12, R5, PT ;  /* 0x000000050c00720c */ /* 0x000fe40003f64070 */
[----:B------:R-:W-:Y:S02]  /*0650*/  SHF.R.S32.HI R6, RZ, 0x1a, R3 ;  /* 0x0000001aff067819 */ /* 0x000fe40000011403 */
[----:B------:R-:W-:-:S02]  /*0660*/  SHF.L.U32 R3, R3, 0x5, RZ ;  /* 0x0000000503037819 */ /* 0x000fc400000006ff */
[----:B------:R-:W-:Y:S02]  /*0670*/  SGXT R6, R6, 0x1 ;  /* 0x000000010606781a */ /* 0x000fe40000000200 */
[----:B------:R-:W-:Y:S02]  /*0680*/  LOP3.LUT R9, R3, R61, RZ, 0xfc, !PT ;  /* 0x0000003d03097212 */ /* 0x000fe400078efcff */
[----:B------:R-:W-:Y:S02]  /*0690*/  ISETP.GE.AND P0, PT, R0, RZ, PT ;  /* 0x000000ff0000720c */ /* 0x000fe40003f06270 */
[-C--:B------:R-:W-:Y:S02]  /*06a0*/  @!P2 IADD3 R4, R4, -R12.reuse, RZ ;  /* 0x8000000c0404a210 */ /* 0x080fe40007ffe0ff */
[----:B------:R-:W-:Y:S02]  /*06b0*/  @!P3 IADD3 R5, R5, -R12, RZ ;  /* 0x8000000c0505b210 */ /* 0x000fe40007ffe0ff */
[----:B------:R-:W-:-:S02]  /*06c0*/  ISETP.GT.U32.AND P2, PT, R12, R4, PT ;  /* 0x000000040c00720c */ /* 0x000fc40003f44070 */
[----:B------:R-:W-:Y:S02]  /*06d0*/  ISETP.GT.U32.AND P3, PT, R12, R5, PT ;  /* 0x000000050c00720c */ /* 0x000fe40003f64070 */
[----:B------:R-:W-:Y:S02]  /*06e0*/  LEA.HI R6, R6, R9, RZ, 0x7 ;  /* 0x0000000906067211 */ /* 0x000fe400078f38ff */
[----:B------:R-:W-:Y:S02]  /*06f0*/  LOP3.LUT R7, RZ, R62, RZ, 0x33, !PT ;  /* 0x0000003eff077212 */ /* 0x000fe400078e33ff */
[----:B------:R-:W-:-:S04]  /*0700*/  LOP3.LUT R6, R6, 0xffffff80, RZ, 0xc0, !PT ;  /* 0xffffff8006067812 */ /* 0x000fc800078ec0ff */
[----:B------:R-:W-:Y:S02]  /*0710*/  IADD3 R9, R9, -R6, RZ ;  /* 0x8000000609097210 */ /* 0x000fe40007ffe0ff */
[-C--:B------:R-:W-:Y:S02]  /*0720*/  @!P2 IADD3 R4, R4, -R12.reuse, RZ ;  /* 0x8000000c0404a210 */ /* 0x080fe40007ffe0ff */
[----:B------:R-:W-:Y:S01]  /*0730*/  @!P3 IADD3 R5, R5, -R12, RZ ;  /* 0x8000000c0505b210 */ /* 0x000fe20007ffe0ff */
[----:B------:R-:W-:Y:S01]  /*0740*/  IMAD R13, R9, 0xb0, R56 ;  /* 0x000000b0090d7824 */ /* 0x000fe200078e0238 */
[----:B------:R-:W-:Y:S02]  /*0750*/  ISETP.NE.AND P2, PT, R62, RZ, PT ;  /* 0x000000ff3e00720c */ /* 0x000fe40003f45270 */
[----:B------:R-:W-:Y:S02]  /*0760*/  MOV R6, R5 ;  /* 0x0000000500067202 */ /* 0x000fe40000000f00 */
[----:B------:R-:W-:-:S02]  /*0770*/  @!P0 IADD3 R4, -R4, RZ, RZ ;  /* 0x000000ff04048210 */ /* 0x000fc40007ffe1ff */
[----:B------:R-:W-:Y:S02]  /*0780*/  @!P1 IADD3 R6, -R6, RZ, RZ ;  /* 0x000000ff06069210 */ /* 0x000fe40007ffe1ff */
[----:B------:R-:W-:Y:S02]  /*0790*/  LOP3.LUT R5, R61, 0x20, RZ, 0xfc, !PT ;  /* 0x000000203d057812 */ /* 0x000fe400078efcff */
[C---:B------:R-:W-:Y:S02]  /*07a0*/  SEL R11, R7.reuse, R4, !P2 ;  /* 0x00000004070b7207 */ /* 0x040fe40005000000 */
[----:B------:R-:W-:Y:S02]  /*07b0*/  SEL R7, R7, R6, !P2 ;  /* 0x0000000607077207 */ /* 0x000fe40005000000 */
[----:B------:R-:W-:Y:S02]  /*07c0*/  MOV R4, 0x4 ;  /* 0x0000000400047802 */ /* 0x000fe40000000f00 */
[----:B------:R-:W-:Y:S01]  /*07d0*/  LEA R57, R5, R56, 0x5 ;  /* 0x0000003805397211 */ /* 0x000fe200078e28ff */
[----:B------:R-:W-:-:S02]  /*07e0*/  IMAD R5, R11, 0xb0, R56 ;  /* 0x000000b00b057824 */ /* 0x000fc400078e0238 */
[----:B------:R-:W-:Y:S01]  /*07f0*/  IMAD R7, R7, 0xb0, R56 ;  /* 0x000000b007077824 */ /* 0x000fe200078e0238 */
[----:B------:R-:W-:Y:S01]  /*0800*/  SHF.L.U32 R57, R57, 0x2, RZ ;  /* 0x0000000239397819 */ /* 0x000fe200000006ff */
[----:B------:R-:W-:-:S04]  /*0810*/  IMAD.WIDE R8, R5, R4, c[0x0][0x160] ;  /* 0x0000580005087625 */ /* 0x000fc800078e0204 */
[-C--:B------:R-:W-:Y:S01]  /*0820*/  IMAD.WIDE R10, R7, R4.reuse, c[0x0][0x160] ;  /* 0x00005800070a7625 */ /* 0x080fe200078e0204 */
[----:B------:R1:W-:Y:S01]  /*0830*/  LDGSTS.E.BYPASS.128 [R59], [R8.64] ;  /* 0x00000000083b7fae */ /* 0x0003e2000b901c48 */
[----:B------:R-:W-:Y:S02]  /*0840*/  IADD3 R50, P2, R8, 0x200, RZ ;  /* 0x0000020008327810 */ /* 0x000fe40007f5e0ff */
[----:B------:R-:W-:Y:S01]  /*0850*/  IMAD.WIDE R12, R13, R4, c[0x0][0x168] ;  /* 0x00005a000d0c7625 */ /* 0x000fe200078e0204 */
[----:B------:R1:W-:Y:S01]  /*0860*/  LDGSTS.E.BYPASS.128 [R57], [R10.64] ;  /* 0x000000000a397fae */ /* 0x0003e2000b901c48 */
[----:B------:R-:W-:Y:S02]  /*0870*/  IADD3 R48, P1, R10, 0x200, RZ ;  /* 0x000002000a307810 */ /* 0x000fe40007f3e0ff */
[----:B------:R-:W-:Y:S01]  /*0880*/  IADD3.X R49, RZ, R9, RZ, P2, !PT ;  /* 0x00000009ff317210 */ /* 0x000fe200017fe4ff */
[----:B------:R-:W0:Y:S01]  /*0890*/  LDGDEPBAR ;  /* 0x00000000000079af */ /* 0x000e220000000000 */
[----:B------:R-:W-:-:S02]  /*08a0*/  IADD3 R6, P0, R12, 0x200, RZ ;  /* 0x000002000c067810 */ /* 0x000fc40007f1e0ff */
[----:B------:R-:W-:Y:S01]  /*08b0*/  IADD3.X R7, RZ, R11, RZ, P1, !PT ;  /* 0x0000000bff077210 */ /* 0x000fe20000ffe4ff */
[----:B------:R1:W-:Y:S01]  /*08c0*/  LDGSTS.E.BYPASS.128 [R59+0x8000], [R12.64] ;  /* 0x080000000c3b7fae */ /* 0x0003e2000b901c48 */
[----:B------:R-:W-:-:S03]  /*08d0*/  IADD3.X R5, RZ, R13, RZ, P0, !PT ;  /* 0x0000000dff057210 */ /* 0x000fc600007fe4ff */
[----:B------:R-:W0:Y:S04]  /*08e0*/  LDGDEPBAR ;  /* 0x00000000000079af */ /* 0x000e280000000000 */
[----:B------:R-:W-:Y:S06]  /*08f0*/  BAR.SYNC 0x0 ;  /* 0x0000000000007b1d */ /* 0x000fec0000000000 */
[----:B------:R-:W-:Y:S01]  /*0900*/  @!PT LDS RZ, [RZ] ;  /* 0x00000000fffff984 */ /* 0x000fe20000000800 */
[----:B------:R-:W-:Y:S01]  /*0910*/  @!PT LDS RZ, [RZ] ;  /* 0x00000000fffff984 */ /* 0x000fe20000000800 */
[----:B------:R-:W-:Y:S01]  /*0920*/  @!PT LDS RZ, [RZ] ;  /* 0x00000000fffff984 */ /* 0x000fe20000000800 */
[----:B------:R1:W-:Y:S04]  /*0930*/  LDGSTS.E.BYPASS.128 [R59+0x2000], [R8.64+0x80] ;  /* 0x02000080083b7fae */ /* 0x0003e8000b901c48 */
[----:B------:R1:W-:Y:S04]  /*0940*/  LDGSTS.E.BYPASS.128 [R57+0x2000], [R10.64+0x80] ;  /* 0x020000800a397fae */ /* 0x0003e8000b901c48 */
[----:B------:R-:W0:Y:S04]  /*0950*/  LDGDEPBAR ;  /* 0x00000000000079af */ /* 0x000e280000000000 */
[----:B------:R1:W-:Y:S04]  /*0960*/  LDGSTS.E.BYPASS.128 [R59+0x9000], [R12.64+0x80] ;  /* 0x090000800c3b7fae */ /* 0x0003e8000b901c48 */
        /* <DEDUP_REMOVED lines=18> */
[----:B------:R-:W0:Y:S01]  /*0a90*/  LDGDEPBAR ;  /* 0x00000000000079af */ /* 0x000e220000000000 */
[----:B------:R-:W-:-:S04]  /*0aa0*/  DEPBAR.LE SB0, 0x6 ;  /* 0x000081800000791a */ /* 0x000fc80000000000 */
[----:B-1----:R-:W-:Y:S06]  /*0ab0*/  BAR.SYNC 0x0 ;  /* 0x0000000000007b1d */ /* 0x002fec0000000000 */
.L_x_1:
[----:B------:R-:W-:Y:S01]  /*0ac0*/  LEA R63, R55, UR6, 0x7 ;  /* 0x00000006373f7c11 */ /* 0x000fe2000f8e38ff */
[----:B------:R-:W-:Y:S01]  /*0ad0*/  LDS.128 R16, [R53.X4+UR5] ;  /* 0x0000000535107984 */ /* 0x000fe20008004c00 */
[----:B------:R-:W-:Y:S01]  /*0ae0*/  IADD3 R52, R52, 0x1, RZ ;  /* 0x0000000134347810 */ /* 0x000fe20007ffe0ff */
[----:B------:R-:W-:Y:S01]  /*0af0*/  UIADD3 UR4, UR4, 0x1, URZ ;  /* 0x0000000104047890 */ /* 0x000fe2000fffe03f */
[----:B------:R-:W-:Y:S01]  /*0b00*/  IADD3 R51, R51, 0x20, RZ ;  /* 0x0000002033337810 */ /* 0x000fe20007ffe0ff */
[----:B------:R-:W1:Y:S01]  /*0b10*/  LDS.128 R8, [R63] ;  /* 0x000000003f087984 */ /* 0x000e620000000c00 */
[C---:B------:R-:W-:Y:S01]  /*0b20*/  ISETP.GE.AND P0, PT, R52.reuse, 0x4, PT ;  /* 0x000000043400780c */ /* 0x040fe20003f06270 */
[----:B------:R-:W-:Y:S01]  /*0b30*/  UISETP.GE.AND UP0, UPT, UR4, 0x4, UPT ;  /* 0x000000040400788c */ /* 0x000fe2000bf06270 */
[C---:B------:R-:W-:Y:S01]  /*0b40*/  ISETP.GE.U32.AND P1, PT, R51.reuse, R54, PT ;  /* 0x000000363300720c */ /* 0x040fe20003f26070 */
[----:B------:R-:W2:Y:S01]  /*0b50*/  LDS.128 R12, [R63+0x80] ;  /* 0x000080003f0c7984 */ /* 0x000ea20000000c00 */
[----:B------:R-:W-:Y:S01]  /*0b60*/  SEL R52, R52, RZ, !P0 ;  /* 0x000000ff34347207 */ /* 0x000fe20004000000 */
[----:B------:R-:W-:Y:S01]  /*0b70*/  USEL UR4, UR4, URZ, !UP0 ;  /* 0x0000003f04047287 */ /* 0x000fe2000c000000 */
[----:B------:R-:W-:Y:S01]  /*0b80*/  ISETP.GE.U32.AND P0, PT, R51, 0x90, PT ;  /* 0x000000903300780c */ /* 0x000fe20003f06070 */
[----:B------:R-:W3:Y:S02]  /*0b90*/  LDS.128 R28, [R53.X4+UR5+0x1000] ;  /* 0x00100005351c7984 */ /* 0x000ee40008004c00 */
[----:B------:R-:W-:-:S02]  /*0ba0*/  ULEA UR6, UR4, 0x8000, 0xc ;  /* 0x0000800004067891 */ /* 0x000fc4000f8e603f */
[----:B------:R-:W4:Y:S04]  /*0bb0*/  LDS.128 R20, [R53.X4+UR5+0x1080] ;  /* 0x0010800535147984 */ /* 0x000f280008004c00 */
[----:B------:R-:W4:Y:S01]  /*0bc0*/  LDS.128 R24, [R53.X4+UR5+0x80] ;  /* 0x0000800535187984 */ /* 0x000f220008004c00 */
[C---:B-1----:R-:W-:Y:S01]  /*0bd0*/  FFMA R32, R16.reuse, R8, R32 ;  /* 0x0000000810207223 */ /* 0x042fe20000000020 */
[----:B--2---:R-:W-:-:S03]  /*0be0*/  FFMA R16, R16, R12, R33 ;  /* 0x0000000c10107223 */ /* 0x004fc60000000021 */
[C---:B------:R-:W-:Y:S01]  /*0bf0*/  FFMA R33, R17.reuse, R9, R32 ;  /* 0x0000000911217223 */ /* 0x040fe20000000020 */
[----:B------:R-:W-:Y:S01]  /*0c00*/  FFMA R17, R17, R13, R16 ;  /* 0x0000000d11117223 */ /* 0x000fe20000000010 */
[C---:B---3--:R-:W-:Y:S01]  /*0c10*/  FFMA R46, R28.reuse, R8, R46 ;  /* 0x000000081c2e7223 */ /* 0x048fe2000000002e */
[----:B------:R-:W-:Y:S01]  /*0c20*/  FFMA R28, R28, R12, R47 ;  /* 0x0000000c1c1c7223 */ /* 0x000fe2000000002f */
[C---:B------:R-:W-:Y:S01]  /*0c30*/  FFMA R16, R18.reuse, R10, R33 ;  /* 0x0000000a12107223 */ /* 0x040fe20000000021 */
[----:B------:R-:W-:Y:S01]  /*0c40*/  FFMA R18, R18, R14, R17 ;  /* 0x0000000e12127223 */ /* 0x000fe20000000011 */
[C---:B------:R-:W-:Y:S01]  /*0c50*/  FFMA R17, R29.reuse, R9, R46 ;  /* 0x000000091d117223 */ /* 0x040fe2000000002e */
[----:B------:R-:W-:Y:S01]  /*0c60*/  FFMA R29, R29, R13, R28 ;  /* 0x0000000d1d1d7223 */ /* 0x000fe2000000001c */
[C---:B----4-:R-:W-:Y:S01]  /*0c70*/  FFMA R28, R20.reuse, R12, R35 ;  /* 0x0000000c141c7223 */ /* 0x050fe20000000023 */
[-C--:B------:R-:W-:Y:S01]  /*0c80*/  FFMA R20, R20, R8.reuse, R34 ;  /* 0x0000000814147223 */ /* 0x080fe20000000022 */
[C---:B------:R-:W-:Y:S01]  /*0c90*/  FFMA R8, R24.reuse, R8, R38 ;  /* 0x0000000818087223 */ /* 0x040fe20000000026 */
[----:B------:R-:W-:Y:S01]  /*0ca0*/  FFMA R12, R24, R12, R39 ;  /* 0x0000000c180c7223 */ /* 0x000fe20000000027 */
[----:B------:R-:W-:Y:S01]  /*0cb0*/  LDS.128 R44, [R53.X4+UR5+0x10] ;  /* 0x00001005352c7984 */ /* 0x000fe20008004c00 */
[C---:B------:R-:W-:Y:S01]  /*0cc0*/  FFMA R24, R30.reuse, R10, R17 ;  /* 0x0000000a1e187223 */ /* 0x040fe20000000011 */
[-C--:B------:R-:W-:Y:S01]  /*0cd0*/  FFMA R30, R30, R14.reuse, R29 ;  /* 0x0000000e1e1e7223 */ /* 0x080fe2000000001d */
[----:B------:R-:W-:Y:S01]  /*0ce0*/  FFMA R17, R21, R9, R20 ;  /* 0x0000000915117223 */ /* 0x000fe20000000014 */
[----:B------:R-:W1:Y:S01]  /*0cf0*/  LDS.128 R36, [R63+0x10] ;  /* 0x000010003f247984 */ /* 0x000e620000000c00 */
[C---:B------:R-:W-:Y:S01]  /*0d00*/  FFMA R65, R31.reuse, R11, R24 ;  /* 0x0000000b1f417223 */ /* 0x040fe20000000018 */
[----:B------:R-:W-:Y:S01]  /*0d10*/  FFMA R67, R31, R15, R30 ;  /* 0x0000000f1f437223 */ /* 0x000fe2000000001e */
[----:B------:R-:W-:Y:S01]  /*0d20*/  FFMA R21, R21, R13, R28 ;  /* 0x0000000d15157223 */ /* 0x000fe2000000001c */
[----:B------:R-:W2:Y:S01]  /*0d30*/  LDS.128 R32, [R63+0x90] ;  /* 0x000090003f207984 */ /* 0x000ea20000000c00 */
[----:B------:R-:W-:Y:S01]  /*0d40*/  FFMA R9, R25, R9, R8 ;  /* 0x0000000919097223 */ /* 0x000fe20000000008 */
[C---:B------:R-:W-:Y:S01]  /*0d50*/  FFMA R41, R19.reuse, R11, R16 ;  /* 0x0000000b13297223 */ /* 0x040fe20000000010 */
[C---:B------:R-:W-:Y:S01]  /*0d60*/  FFMA R8, R22.reuse, R14, R21 ;  /* 0x0000000e16087223 */ /* 0x040fe20000000015 */
[----:B------:R-:W3:Y:S01]  /*0d70*/  LDS.128 R28, [R53.X4+UR5+0x1010] ;  /* 0x00101005351c7984 */ /* 0x000ee20008004c00 */
[----:B------:R-:W-:Y:S01]  /*0d80*/  FFMA R43, R19, R15, R18 ;  /* 0x0000000f132b7223 */ /* 0x000fe20000000012 */
[-C--:B------:R-:W-:Y:S01]  /*0d90*/  FFMA R22, R22, R10.reuse, R17 ;  /* 0x0000000a16167223 */ /* 0x080fe20000000011 */
[----:B------:R-:W-:Y:S01]  /*0da0*/  FFMA R13, R25, R13, R12 ;  /* 0x0000000d190d7223 */ /* 0x000fe2000000000c */
[----:B------:R-:W4:Y:S01]  /*0db0*/  LDS.128 R16, [R53.X4+UR5+0x1090] ;  /* 0x0010900535107984 */ /* 0x000f220008004c00 */
[C---:B------:R-:W-:Y:S01]  /*0dc0*/  FFMA R10, R26.reuse, R10, R9 ;  /* 0x0000000a1a0a7223 */ /* 0x040fe20000000009 */
[C---:B------:R-:W-:Y:S01]  /*0dd0*/  FFMA R9, R23.reuse, R11, R22 ;  /* 0x0000000b17097223 */ /* 0x040fe20000000016 */
[----:B------:R-:W-:Y:S01]  /*0de0*/  FFMA R14, R26, R14, R13 ;  /* 0x0000000e1a0e7223 */ /* 0x000fe2000000000d */
[----:B------:R-:W-:Y:S01]  /*0df0*/  FFMA R23, R23, R15, R8 ;  /* 0x0000000f17177223 */ /* 0x000fe20000000008 */
[----:B------:R-:W-:-:S02]  /*0e00*/  FFMA R11, R27, R11, R10 ;  /* 0x0000000b1b0b7223 */ /* 0x000fc4000000000a */
[----:B------:R-:W-:Y:S02]  /*0e10*/  FFMA R15, R27, R15, R14 ;  /* 0x0000000f1b0f7223 */ /* 0x000fe4000000000e */
[----:B------:R-:W-:Y:S01]  /*0e20*/  LDS.128 R24, [R53.X4+UR5+0x1020] ;  /* 0x0010200535187984 */ /* 0x000fe20008004c00 */
[C---:B-1----:R-:W-:Y:S01]  /*0e30*/  FFMA R12, R44.reuse, R36, R41 ;  /* 0x000000242c0c7223 */ /* 0x042fe20000000029 */
[----:B--2---:R-:W-:-:S03]  /*0e40*/  FFMA R44, R44, R32, R43 ;  /* 0x000000202c2c7223 */ /* 0x004fc6000000002b */
[C---:B------:R-:W-:Y:S01]  /*0e50*/  FFMA R13, R45.reuse, R37, R12 ;  /* 0x000000252d0d7223 */ /* 0x040fe2000000000c */
[----:B------:R-:W1:Y:S01]  /*0e60*/  LDS.128 R40, [R53.X4+UR5+0x90] ;  /* 0x0000900535287984 */ /* 0x000e620008004c00 */
[-C--:B------:R-:W-:Y:S01]  /*0e70*/  FFMA R45, R45, R33.reuse, R44 ;  /* 0x000000212d2d7223 */ /* 0x080fe2000000002c */
[----:B---3--:R-:W-:Y:S01]  /*0e80*/  FFMA R8, R28, R32, R67 ;  /* 0x000000201c087223 */ /* 0x008fe20000000043 */
[----:B------:R-:W-:Y:S01]  /*0e90*/  FFMA R10, R46, R38, R13 ;  /* 0x000000262e0a7223 */ /* 0x000fe2000000000d */
[----:B------:R-:W-:Y:S01]  /*0ea0*/  FFMA R28, R28, R36, R65 ;  /* 0x000000241c1c7223 */ /* 0x000fe20000000041 */
[----:B------:R-:W-:Y:S01]  /*0eb0*/  FFMA R46, R46, R34, R45 ;  /* 0x000000222e2e7223 */ /* 0x000fe2000000002d */
[----:B------:R-:W-:Y:S01]  /*0ec0*/  FFMA R13, R29, R33, R8 ;  /* 0x000000211d0d7223 */ /* 0x000fe20000000008 */
[----:B------:R-:W-:Y:S01]  /*0ed0*/  FFMA R45, R47, R39, R10 ;  /* 0x000000272f2d7223 */ /* 0x000fe2000000000a */
[-C--:B------:R-:W-:Y:S01]  /*0ee0*/  FFMA R29, R29, R37.reuse, R28 ;  /* 0x000000251d1d7223 */ /* 0x080fe2000000001c */
[C---:B----4-:R-:W-:Y:S01]  /*0ef0*/  FFMA R10, R16.reuse, R36, R9 ;  /* 0x00000024100a7223 */ /* 0x050fe20000000009 */
[----:B------:R-:W-:Y:S01]  /*0f00*/  FFMA R8, R16, R32, R23 ;  /* 0x0000002010087223 */ /* 0x000fe20000000017 */
[C---:B------:R-:W-:Y:S01]  /*0f10*/  FFMA R16, R30.reuse, R34, R13 ;  /* 0x000000221e107223 */ /* 0x040fe2000000000d */
[----:B------:R-:W-:Y:S01]  /*0f20*/  FFMA R30, R30, R38, R29 ;  /* 0x000000261e1e7223 */ /* 0x000fe2000000001d */
[C---:B------:R-:W-:Y:S01]  /*0f30*/  FFMA R29, R17.reuse, R37, R10 ;  /* 0x00000025111d7223 */ /* 0x040fe2000000000a */
[----:B------:R-:W-:Y:S01]  /*0f40*/  FFMA R17, R17, R33, R8 ;  /* 0x0000002111117223 */ /* 0x000fe20000000008 */
[----:B------:R-:W-:Y:S01]  /*0f50*/  LDS.128 R20, [R53.X4+UR5+0x20] ;  /* 0x0000200535147984 */ /* 0x000fe20008004c00 */
[----:B------:R-:W-:Y:S01]  /*0f60*/  FFMA R47, R47, R35, R46 ;  /* 0x000000232f2f7223 */ /* 0x000fe2000000002e */
[C---:B-1----:R-:W-:Y:S01]  /*0f70*/  FFMA R36, R40.reuse, R36, R11 ;  /* 0x0000002428247223 */ /* 0x042fe2000000000b */
[----:B------:R-:W-:Y:S01]  /*0f80*/  FFMA R32, R40, R32, R15 ;  /* 0x0000002028207223 */ /* 0x000fe2000000000f */
[----:B------:R-:W1:Y:S03]  /*0f90*/  LDS.128 R8, [R63+0x20] ;  /* 0x000020003f087984 */ /* 0x000e660000000c00 */
[C---:B------:R-:W-:Y:S01]  /*0fa0*/  FFMA R65, R41.reuse, R33, R32 ;  /* 0x0000002129417223 */ /* 0x040fe20000000020 */
[----:B------:R-:W2:Y:S01]  /*0fb0*/  LDS.128 R12, [R63+0xa0] ;  /* 0x0000a0003f0c7984 */ /* 0x000ea20000000c00 */
[----:B------:R-:W-:Y:S01]  /*0fc0*/  FFMA R41, R41, R37, R36 ;  /* 0x0000002529297223 */ /* 0x000fe20000000024 */
[C---:B------:R-:W-:Y:S01]  /*0fd0*/  FFMA R37, R31.reuse, R35, R16 ;  /* 0x000000231f257223 */ /* 0x040fe20000000010 */
[C---:B------:R-:W-:Y:S01]  /*0fe0*/  FFMA R16, R18.reuse, R34, R17 ;  /* 0x0000002212107223 */ /* 0x040fe20000000011 */
[-C--:B------:R-:W-:Y:S01]  /*0ff0*/  FFMA R33, R31, R39.reuse, R30 ;  /* 0x000000271f217223 */ /* 0x080fe2000000001e */
[-C--:B------:R-:W-:Y:S01]  /*1000*/  FFMA R18, R18, R38.reuse, R29 ;  /* 0x0000002612127223 */ /* 0x080fe2000000001d */
[C---:B------:R-:W-:Y:S01]  /*1010*/  FFMA R38, R42.reuse, R38, R41 ;  /* 0x000000262a267223 */ /* 0x040fe20000000029 */
[----:B------:R-:W3:Y:S01]  /*1020*/  LDS.128 R28, [R53.X4+UR5+0x10a0] ;  /* 0x0010a005351c7984 */ /* 0x000ee20008004c00 */
[----:B------:R-:W-:Y:S01]  /*1030*/  FFMA R34, R42, R34, R65 ;  /* 0x000000222a227223 */ /* 0x000fe20000000041 */
[C---:B------:R-:W-:Y:S01]  /*1040*/  FFMA R41, R19.reuse, R39, R18 ;  /* 0x0000002713297223 */ /* 0x040fe20000000012 */
[----:B------:R-:W-:Y:S01]  /*1050*/  FFMA R65, R19, R35, R16 ;  /* 0x0000002313417223 */ /* 0x000fe20000000010 */
[C---:B------:R-:W-:Y:S01]  /*1060*/  FFMA R39, R43.reuse, R39, R38 ;  /* 0x000000272b277223 */ /* 0x040fe20000000026 */
[----:B------:R-:W4:Y:S01]  /*1070*/  LDS.128 R16, [R53.X4+UR5+0xa0] ;  /* 0x0000a00535107984 */ /* 0x000f220008004c00 */
[----:B------:R-:W-:Y:S01]  /*1080*/  FFMA R35, R43, R35, R34 ;  /* 0x000000232b237223 */ /* 0x000fe20000000022 */
[C---:B-1----:R-:W-:Y:S01]  /*1090*/  FFMA R32, R20.reuse, R8, R45 ;  /* 0x0000000814207223 */ /* 0x042fe2000000002d */
[----:B--2---:R-:W-:-:S03]  /*10a0*/  FFMA R20, R20, R12, R47 ;  /* 0x0000000c14147223 */ /* 0x004fc6000000002f */
[C---:B------:R-:W-:Y:S01]  /*10b0*/  FFMA R43, R21.reuse, R9, R32 ;  /* 0x00000009152b7223 */ /* 0x040fe20000000020 */
[----:B------:R-:W-:Y:S01]  /*10c0*/  FFMA R21, R21, R13, R20 ;  /* 0x0000000d15157223 */ /* 0x000fe20000000014 */
[C---:B------:R-:W-:Y:S01]  /*10d0*/  FFMA R20, R24.reuse, R8, R33 ;  /* 0x0000000818147223 */ /* 0x040fe20000000021 */
[----:B------:R-:W-:Y:S01]  /*10e0*/  FFMA R24, R24, R12, R37 ;  /* 0x0000000c18187223 */ /* 0x000fe20000000025 */
[C---:B------:R-:W-:Y:S01]  /*10f0*/  FFMA R32, R22.reuse, R10, R43 ;  /* 0x0000000a16207223 */ /* 0x040fe2000000002b */
[----:B------:R-:W-:Y:S01]  /*1100*/  FFMA R22, R22, R14, R21 ;  /* 0x0000000e16167223 */ /* 0x000fe20000000015 */
[C---:B------:R-:W-:Y:S01]  /*1110*/  FFMA R21, R25.reuse, R9, R20 ;  /* 0x0000000919157223 */ /* 0x040fe20000000014 */
[----:B------:R-:W-:Y:S01]  /*1120*/  FFMA R25, R25, R13, R24 ;  /* 0x0000000d19197223 */ /* 0x000fe20000000018 */
[----:B---3--:R-:W-:Y:S01]  /*1130*/  FFMA R20, R28, R8, R41 ;  /* 0x000000081c147223 */ /* 0x008fe20000000029 */
[C---:B------:R-:W-:Y:S01]  /*1140*/  FFMA R47, R23.reuse, R15, R22 ;  /* 0x0000000f172f7223 */ /* 0x040fe20000000016 */
[C---:B------:R-:W-:Y:S01]  /*1150*/  FFMA R22, R26.reuse, R10, R21 ;  /* 0x0000000a1a167223 */ /* 0x040fe20000000015 */
[----:B------:R-:W-:Y:S01]  /*1160*/  FFMA R26, R26, R14, R25 ;  /* 0x0000000e1a1a7223 */ /* 0x000fe20000000019 */
[-C--:B------:R-:W-:Y:S01]  /*1170*/  FFMA R28, R28, R12.reuse, R65 ;  /* 0x0000000c1c1c7223 */ /* 0x080fe20000000041 */
[-C--:B------:R-:W-:Y:S01]  /*1180*/  FFMA R45, R23, R11.reuse, R32 ;  /* 0x0000000b172d7223 */ /* 0x080fe20000000020 */
[C---:B------:R-:W-:Y:S01]  /*1190*/  FFMA R65, R27.reuse, R11, R22 ;  /* 0x0000000b1b417223 */ /* 0x040fe20000000016 */
[----:B------:R-:W-:Y:S01]  /*11a0*/  FFMA R67, R27, R15, R26 ;  /* 0x0000000f1b437223 */ /* 0x000fe2000000001a */
[C---:B------:R-:W-:Y:S01]  /*11b0*/  FFMA R33, R29.reuse, R9, R20 ;  /* 0x000000091d217223 */ /* 0x040fe20000000014 */
[----:B------:R-:W-:Y:S01]  /*11c0*/  LDS.128 R40, [R53.X4+UR5+0x30] ;  /* 0x0000300535287984 */ /* 0x000fe20008004c00 */
[-C--:B------:R-:W-:Y:S01]  /*11d0*/  FFMA R29, R29, R13.reuse, R28 ;  /* 0x0000000d1d1d7223 */ /* 0x080fe2000000001c */
[C---:B----4-:R-:W-:Y:S01]  /*11e0*/  FFMA R12, R16.reuse, R12, R35 ;  /* 0x0000000c100c7223 */ /* 0x050fe20000000023 */
[----:B------:R-:W-:Y:S01]  /*11f0*/  FFMA R28, R16, R8, R39 ;  /* 0x00000008101c7223 */ /* 0x000fe20000000027 */
[----:B------:R-:W1:Y:S01]  /*1200*/  LDS.128 R24, [R63+0x30] ;  /* 0x000030003f187984 */ /* 0x000e620000000c00 */
[C---:B------:R-:W-:Y:S01]  /*1210*/  FFMA R8, R30.reuse, R14, R29 ;  /* 0x0000000e1e087223 */ /* 0x040fe2000000001d */
[----:B------:R-:W-:Y:S01]  /*1220*/  FFMA R30, R30, R10, R33 ;  /* 0x0000000a1e1e7223 */ /* 0x000fe20000000021 */
[C---:B------:R-:W-:Y:S01]  /*1230*/  FFMA R29, R17.reuse, R13, R12 ;  /* 0x0000000d111d7223 */ /* 0x040fe2000000000c */
[----:B------:R-:W2:Y:S01]  /*1240*/  LDS.128 R20, [R63+0xb0] ;  /* 0x0000b0003f147984 */ /* 0x000ea20000000c00 */
[----:B------:R-:W-:Y:S01]  /*1250*/  FFMA R17, R17, R9, R28 ;  /* 0x0000000911117223 */ /* 0x000fe2000000001c */
[C---:B------:R-:W-:Y:S01]  /*1260*/  FFMA R9, R31.reuse, R11, R30 ;  /* 0x0000000b1f097223 */ /* 0x040fe2000000001e */
[----:B------:R-:W-:Y:S01]  /*1270*/  FFMA R13, R31, R15, R8 ;  /* 0x0000000f1f0d7223 */ /* 0x000fe20000000008 */
[----:B------:R-:W3:Y:S01]  /*1280*/  LDS.128 R36, [R53.X4+UR5+0x1030] ;  /* 0x0010300535247984 */ /* 0x000ee20008004c00 */
[C---:B------:R-:W-:Y:S01]  /*1290*/  FFMA R14, R18.reuse, R14, R29 ;  /* 0x0000000e120e7223 */ /* 0x040fe2000000001d */
[----:B------:R-:W-:-:S02]  /*12a0*/  FFMA R10, R18, R10, R17 ;  /* 0x0000000a120a7223 */ /* 0x000fc40000000011 */
[----:B------:R-:W4:Y:S01]  /*12b0*/  LDS.128 R28, [R53.X4+UR5+0x10b0] ;  /* 0x0010b005351c7984 */ /* 0x000f220008004c00 */
[C---:B------:R-:W-:Y:S01]  /*12c0*/  FFMA R15, R19.reuse, R15, R14 ;  /* 0x0000000f130f7223 */ /* 0x040fe2000000000e */
[----:B------:R-:W-:Y:S02]  /*12d0*/  FFMA R11, R19, R11, R10 ;  /* 0x0000000b130b7223 */ /* 0x000fe4000000000a */
        /* <DEDUP_REMOVED lines=22> */
[-C--:B------:R-:W-:Y:S01]  /*1440*/  FFMA R29, R29, R21.reuse, R36 ;  /* 0x000000151d1d7223 */ /* 0x080fe20000000024 */
[----:B------:R-:W2:Y:S01]  /*1450*/  LDS.128 R16, [R63+0xc0] ;  /* 0x0000c0003f107984 */ /* 0x000ea20000000c00 */
[----:B------:R-:W-:Y:S01]  /*1460*/  FFMA R21, R33, R21, R20 ;  /* 0x0000001521157223 */ /* 0x000fe20000000014 */
[C---:B------:R-:W-:Y:S01]  /*1470*/  FFMA R45, R43.reuse, R27, R40 ;  /* 0x0000001b2b2d7223 */ /* 0x040fe20000000028 */
[C---:B------:R-:W-:Y:S01]  /*1480*/  FFMA R20, R30.reuse, R22, R29 ;  /* 0x000000161e147223 */ /* 0x040fe2000000001d */
[----:B------:R-:W3:Y:S01]  /*1490*/  LDS.128 R36, [R53.X4+UR5+0x1040] ;  /* 0x0010400535247984 */ /* 0x000ee20008004c00 */
[----:B------:R-:W-:Y:S01]  /*14a0*/  FFMA R47, R43, R23, R42 ;  /* 0x000000172b2f7223 */ /* 0x000fe2000000002a */
[----:B------:R-:W-:Y:S01]  /*14b0*/  FFMA R30, R30, R26, R41 ;  /* 0x0000001a1e1e7223 */ /* 0x000fe20000000029 */
[----:B------:R-:W-:Y:S01]  /*14c0*/  FFMA R25, R33, R25, R24 ;  /* 0x0000001921197223 */ /* 0x000fe20000000018 */
[----:B------:R-:W4:Y:S01]  /*14d0*/  LDS.128 R40, [R53.X4+UR5+0x10c0] ;  /* 0x0010c00535287984 */ /* 0x000f220008004c00 */
[C---:B------:R-:W-:Y:S01]  /*14e0*/  FFMA R22, R34.reuse, R22, R21 ;  /* 0x0000001622167223 */ /* 0x040fe20000000015 */
[C---:B------:R-:W-:Y:S01]  /*14f0*/  FFMA R21, R31.reuse, R27, R30 ;  /* 0x0000001b1f157223 */ /* 0x040fe2000000001e */
[----:B------:R-:W-:Y:S01]  /*1500*/  FFMA R26, R34, R26, R25 ;  /* 0x0000001a221a7223 */ /* 0x000fe20000000019 */
[-C--:B------:R-:W-:Y:S01]  /*1510*/  FFMA R31, R31, R23.reuse, R20 ;  /* 0x000000171f1f7223 */ /* 0x080fe20000000014 */
[----:B------:R-:W-:-:S02]  /*1520*/  FFMA R23, R35, R23, R22 ;  /* 0x0000001723177223 */ /* 0x000fc40000000016 */
[----:B------:R-:W-:Y:S01]  /*1530*/  FFMA R27, R35, R27, R26 ;  /* 0x0000001b231b7223 */ /* 0x000fe2000000001a */
        /* <DEDUP_REMOVED lines=10> */
[C---:B----4-:R-:W-:Y:S01]  /*15e0*/  FFMA R8, R40.reuse, R12, R21 ;  /* 0x0000000c28087223 */ /* 0x050fe20000000015 */
[C---:B------:R-:W-:Y:S01]  /*15f0*/  FFMA R65, R11.reuse, R15, R20 ;  /* 0x0000000f0b417223 */ /* 0x040fe20000000014 */
[----:B------:R-:W-:Y:S01]  /*1600*/  FFMA R67, R11, R19, R10 ;  /* 0x000000130b437223 */ /* 0x000fe2000000000a */
[----:B------:R-:W-:Y:S01]  /*1610*/  FFMA R40, R40, R16, R31 ;  /* 0x0000001028287223 */ /* 0x000fe2000000001f */
[----:B------:R-:W-:Y:S01]  /*1620*/  FFMA R32, R38, R18, R9 ;  /* 0x0000001226207223 */ /* 0x000fe20000000009 */
[C---:B------:R-:W-:Y:S01]  /*1630*/  FFMA R33, R41.reuse, R13, R8 ;  /* 0x0000000d29217223 */ /* 0x040fe20000000008 */
[----:B------:R-:W-:Y:S01]  /*1640*/  LDS.128 R28, [R53.X4+UR5+0x50] ;  /* 0x00005005351c7984 */ /* 0x000fe20008004c00 */
[----:B------:R-:W-:Y:S01]  /*1650*/  FFMA R41, R41, R17, R40 ;  /* 0x0000001129297223 */ /* 0x000fe20000000028 */
[----:B------:R-:W-:-:S02]  /*1660*/  FFMA R37, R37, R13, R36 ;  /* 0x0000000d25257223 */ /* 0x000fc40000000024 */
[----:B------:R-:W2:Y:S02]  /*1670*/  LDS.128 R8, [R63+0x50] ;  /* 0x000050003f087984 */ /* 0x000ea40000000c00 */
[----:B------:R-:W-:Y:S01]  /*1680*/  FFMA R38, R38, R14, R37 ;  /* 0x0000000e26267223 */ /* 0x000fe20000000025 */
[C---:B-1----:R-:W-:Y:S01]  /*1690*/  FFMA R16, R44.reuse, R16, R23 ;  /* 0x000000102c107223 */ /* 0x042fe20000000017 */
[----:B------:R-:W-:Y:S01]  /*16a0*/  FFMA R12, R44, R12, R27 ;  /* 0x0000000c2c0c7223 */ /* 0x000fe2000000001b */
[----:B------:R-:W1:Y:S02]  /*16b0*/  LDS.128 R20, [R63+0xd0] ;  /* 0x0000d0003f147984 */ /* 0x000e640000000c00 */
[C---:B------:R-:W-:Y:S01]  /*16c0*/  FFMA R35, R45.reuse, R17, R16 ;  /* 0x000000112d237223 */ /* 0x040fe20000000010 */
[----:B------:R-:W-:Y:S01]  /*16d0*/  FFMA R45, R45, R13, R12 ;  /* 0x0000000d2d2d7223 */ /* 0x000fe2000000000c */
[----:B------:R-:W3:Y:S01]  /*16e0*/  LDS.128 R24, [R53.X4+UR5+0x1050] ;  /* 0x0010500535187984 */ /* 0x000ee20008004c00 */
[C---:B------:R-:W-:Y:S01]  /*16f0*/  FFMA R12, R42.reuse, R18, R41 ;  /* 0x000000122a0c7223 */ /* 0x040fe20000000029 */
[C---:B------:R-:W-:Y:S01]  /*1700*/  FFMA R17, R39.reuse, R19, R32 ;  /* 0x0000001327117223 */ /* 0x040fe20000000020 */
[----:B------:R-:W-:Y:S01]  /*1710*/  FFMA R42, R42, R14, R33 ;  /* 0x0000000e2a2a7223 */ /* 0x000fe20000000021 */
[C---:B------:R-:W-:Y:S01]  /*1720*/  FFMA R18, R46.reuse, R18, R35 ;  /* 0x000000122e127223 */ /* 0x040fe20000000023 */
[-C--:B------:R-:W-:Y:S01]  /*1730*/  FFMA R13, R39, R15.reuse, R38 ;  /* 0x0000000f270d7223 */ /* 0x080fe20000000026 */
[----:B------:R-:W4:Y:S01]  /*1740*/  LDS.128 R32, [R53.X4+UR5+0x10d0] ;  /* 0x0010d00535207984 */ /* 0x000f220008004c00 */
[C---:B------:R-:W-:Y:S01]  /*1750*/  FFMA R41, R43.reuse, R15, R42 ;  /* 0x0000000f2b297223 */ /* 0x040fe2000000002a */
[-C--:B------:R-:W-:Y:S01]  /*1760*/  FFMA R43, R43, R19.reuse, R12 ;  /* 0x000000132b2b7223 */ /* 0x080fe2000000000c */
[----:B------:R-:W-:Y:S01]  /*1770*/  FFMA R14, R46, R14, R45 ;  /* 0x0000000e2e0e7223 */ /* 0x000fe2000000002d */
[----:B------:R-:W4:Y:S01]  /*1780*/  LDS.128 R36, [R53.X4+UR5+0xd0] ;  /* 0x0000d00535247984 */ /* 0x000f220008004c00 */
[C---:B------:R-:W-:Y:S01]  /*1790*/  FFMA R19, R47.reuse, R19, R18 ;  /* 0x000000132f137223 */ /* 0x040fe20000000012 */
[----:B--2---:R-:W-:Y:S01]  /*17a0*/  FFMA R12, R28, R8, R65 ;  /* 0x000000081c0c7223 */ /* 0x004fe20000000041 */
[----:B------:R-:W-:-:S03]  /*17b0*/  FFMA R15, R47, R15, R14 ;  /* 0x0000000f2f0f7223 */ /* 0x000fc6000000000e */
[----:B------:R-:W-:-:S04]  /*17c0*/  FFMA R45, R29, R9, R12 ;  /* 0x000000091d2d7223 */ /* 0x000fc8000000000c */
[----:B------:R-:W-:-:S04]  /*17d0*/  FFMA R14, R30, R10, R45 ;  /* 0x0000000a1e0e7223 */ /* 0x000fc8000000002d */
[----:B------:R-:W-:Y:S01]  /*17e0*/  FFMA R45, R31, R11, R14 ;  /* 0x0000000b1f2d7223 */ /* 0x000fe2000000000e */
[----:B-1----:R-:W-:Y:S01]  /*17f0*/  FFMA R28, R28, R20, R67 ;  /* 0x000000141c1c7223 */ /* 0x002fe20000000043 */
[C---:B---3--:R-:W-:Y:S01]  /*1800*/  FFMA R12, R24.reuse, R8, R13 ;  /* 0x00000008180c7223 */ /* 0x048fe2000000000d */
[-C--:B------:R-:W-:Y:S02]  /*1810*/  FFMA R24, R24, R20.reuse, R17 ;  /* 0x0000001418187223 */ /* 0x080fe40000000011 */
[----:B------:R-:W-:Y:S01]  /*1820*/  FFMA R29, R29, R21, R28 ;  /* 0x000000151d1d7223 */ /* 0x000fe2000000001c */
[C---:B------:R-:W-:Y:S01]  /*1830*/  FFMA R13, R25.reuse, R9, R12 ;  /* 0x00000009190d7223 */ /* 0x040fe2000000000c */
[-C--:B------:R-:W-:Y:S01]  /*1840*/  FFMA R25, R25, R21.reuse, R24 ;  /* 0x0000001519197223 */ /* 0x080fe20000000018 */
[C---:B----4-:R-:W-:Y:S01]  /*1850*/  FFMA R12, R32.reuse, R20, R43 ;  /* 0x00000014200c7223 */ /* 0x050fe2000000002b */
[----:B------:R-:W-:Y:S01]  /*1860*/  FFMA R32, R32, R8, R41 ;  /* 0x0000000820207223 */ /* 0x000fe20000000029 */
[C---:B------:R-:W-:Y:S01]  /*1870*/  FFMA R14, R26.reuse, R10, R13 ;  /* 0x0000000a1a0e7223 */ /* 0x040fe2000000000d */
[-C--:B------:R-:W-:Y:S01]  /*1880*/  FFMA R26, R26, R22.reuse, R25 ;  /* 0x000000161a1a7223 */ /* 0x080fe20000000019 */
[C---:B------:R-:W-:Y:S01]  /*1890*/  FFMA R13, R33.reuse, R21, R12 ;  /* 0x00000015210d7223 */ /* 0x040fe2000000000c */
[----:B------:R-:W-:Y:S01]  /*18a0*/  FFMA R30, R30, R22, R29 ;  /* 0x000000161e1e7223 */ /* 0x000fe2000000001d */
[----:B------:R-:W-:Y:S01]  /*18b0*/  FFMA R33, R33, R9, R32 ;  /* 0x0000000921217223 */ /* 0x000fe20000000020 */
[C---:B------:R-:W-:Y:S01]  /*18c0*/  FFMA R20, R36.reuse, R20, R19 ;  /* 0x0000001424147223 */ /* 0x040fe20000000013 */
[----:B------:R-:W-:Y:S01]  /*18d0*/  FFMA R36, R36, R8, R15 ;  /* 0x0000000824247223 */ /* 0x000fe2000000000f */
[C---:B------:R-:W-:Y:S01]  /*18e0*/  FFMA R8, R34.reuse, R22, R13 ;  /* 0x0000001622087223 */ /* 0x040fe2000000000d */
[C---:B------:R-:W-:Y:S01]  /*18f0*/  FFMA R65, R27.reuse, R11, R14 ;  /* 0x0000000b1b417223 */ /* 0x040fe2000000000e */
[-C--:B------:R-:W-:Y:S01]  /*1900*/  FFMA R67, R27, R23.reuse, R26 ;  /* 0x000000171b437223 */ /* 0x080fe2000000001a */
[----:B------:R-:W-:Y:S01]  /*1910*/  FFMA R34, R34, R10, R33 ;  /* 0x0000000a22227223 */ /* 0x000fe20000000021 */
[----:B------:R-:W-:Y:S01]  /*1920*/  FFMA R47, R31, R23, R30 ;  /* 0x000000171f2f7223 */ /* 0x000fe2000000001e */
[C---:B------:R-:W-:Y:S01]  /*1930*/  FFMA R33, R37.reuse, R21, R20 ;  /* 0x0000001525217223 */ /* 0x040fe20000000014 */
[----:B------:R-:W-:Y:S01]  /*1940*/  LDS.128 R12, [R53.X4+UR5+0x60] ;  /* 0x00006005350c7984 */ /* 0x000fe20008004c00 */
[----:B------:R-:W-:Y:S01]  /*1950*/  FFMA R37, R37, R9, R36 ;  /* 0x0000000925257223 */ /* 0x000fe20000000024 */
[C---:B------:R-:W-:Y:S01]  /*1960*/  FFMA R9, R35.reuse, R11, R34 ;  /* 0x0000000b23097223 */ /* 0x040fe20000000022 */
[----:B------:R-:W-:Y:S01]  /*1970*/  FFMA R21, R35, R23, R8 ;  /* 0x0000001723157223 */ /* 0x000fe20000000008 */
[----:B------:R-:W1:Y:S01]  /*1980*/  LDS.128 R24, [R63+0x60] ;  /* 0x000060003f187984 */ /* 0x000e620000000c00 */
[C---:B------:R-:W-:Y:S01]  /*1990*/  FFMA R22, R38.reuse, R22, R33 ;  /* 0x0000001626167223 */ /* 0x040fe20000000021 */
[----:B------:R-:W-:-:S02]  /*19a0*/  FFMA R10, R38, R10, R37 ;  /* 0x0000000a260a7223 */ /* 0x000fc40000000025 */
[----:B------:R-:W2:Y:S01]  /*19b0*/  LDS.128 R28, [R63+0xe0] ;  /* 0x0000e0003f1c7984 */ /* 0x000ea20000000c00 */
[C---:B------:R-:W-:Y:S01]  /*19c0*/  FFMA R23, R39.reuse, R23, R22 ;  /* 0x0000001727177223 */ /* 0x040fe20000000016 */
[----:B------:R-:W-:Y:S02]  /*19d0*/  FFMA R11, R39, R11, R10 ;  /* 0x0000000b270b7223 */ /* 0x000fe4000000000a */
[----:B------:R-:W3:Y:S04]  /*19e0*/  LDS.128 R16, [R53.X4+UR5+0x1060] ;  /* 0x0010600535107984 */ /* 0x000ee80008004c00 */
[----:B------:R-:W4:Y:S04]  /*19f0*/  LDS.128 R32, [R53.X4+UR5+0x10e0] ;  /* 0x0010e00535207984 */ /* 0x000f280008004c00 */
[----:B------:R-:W4:Y:S04]  /*1a00*/  LDS.128 R40, [R53.X4+UR5+0xe0] ;  /* 0x0000e00535287984 */ /* 0x000f280008004c00 */
[----:B------:R-:W-:Y:S01]  /*1a10*/  LDS.128 R36, [R63+0xf0] ;  /* 0x0000f0003f247984 */ /* 0x000fe20000000c00 */
[C---:B-1----:R-:W-:Y:S01]  /*1a20*/  FFMA R10, R12.reuse, R24, R45 ;  /* 0x000000180c0a7223 */ /* 0x042fe2000000002d */
[----:B--2---:R-:W-:-:S02]  /*1a30*/  FFMA R12, R12, R28, R47 ;  /* 0x0000001c0c0c7223 */ /* 0x004fc4000000002f */
[----:B------:R-:W-:Y:S01]  /*1a40*/  LDS.128 R44, [R53.X4+UR5+0x1070] ;  /* 0x00107005352c7984 */ /* 0x000fe20008004c00 */
[C---:B---3--:R-:W-:Y:S01]  /*1a50*/  FFMA R8, R16.reuse, R24, R65 ;  /* 0x0000001810087223 */ /* 0x048fe20000000041 */
[-C--:B------:R-:W-:Y:S01]  /*1a60*/  FFMA R16, R16, R28.reuse, R67 ;  /* 0x0000001c10107223 */ /* 0x080fe20000000043 */
[C---:B------:R-:W-:Y:S01]  /*1a70*/  FFMA R67, R13.reuse, R29, R12 ;  /* 0x0000001d0d437223 */ /* 0x040fe2000000000c */
[-C--:B------:R-:W-:Y:S01]  /*1a80*/  FFMA R65, R13, R25.reuse, R10 ;  /* 0x000000190d417223 */ /* 0x080fe2000000000a */
[C---:B----4-:R-:W-:Y:S01]  /*1a90*/  FFMA R12, R32.reuse, R28, R21 ;  /* 0x0000001c200c7223 */ /* 0x050fe20000000015 */
[-C--:B------:R-:W-:Y:S01]  /*1aa0*/  FFMA R32, R32, R24.reuse, R9 ;  /* 0x0000001820207223 */ /* 0x080fe20000000009 */
[C---:B------:R-:W-:Y:S01]  /*1ab0*/  FFMA R13, R17.reuse, R25, R8 ;  /* 0x00000019110d7223 */ /* 0x040fe20000000008 */
[----:B------:R-:W-:Y:S01]  /*1ac0*/  FFMA R17, R17, R29, R16 ;  /* 0x0000001d11117223 */ /* 0x000fe20000000010 */
[C---:B------:R-:W-:Y:S01]  /*1ad0*/  FFMA R24, R40.reuse, R24, R11 ;  /* 0x0000001828187223 */ /* 0x040fe2000000000b */
[----:B------:R-:W-:Y:S01]  /*1ae0*/  FFMA R28, R40, R28, R23 ;  /* 0x0000001c281c7223 */ /* 0x000fe20000000017 */
[----:B------:R-:W-:Y:S01]  /*1af0*/  LDS.128 R8, [R53.X4+UR5+0x70] ;  /* 0x0000700535087984 */ /* 0x000fe20008004c00 */
[C---:B------:R-:W-:Y:S01]  /*1b00*/  FFMA R69, R33.reuse, R25, R32 ;  /* 0x0000001921457223 */ /* 0x040fe20000000020 */
[-C--:B------:R-:W-:Y:S01]  /*1b10*/  FFMA R33, R33, R29.reuse, R12 ;  /* 0x0000001d21217223 */ /* 0x080fe2000000000c */
[-C--:B------:R-:W-:Y:S01]  /*1b20*/  FFMA R12, R18, R26.reuse, R13 ;  /* 0x0000001a120c7223 */ /* 0x080fe2000000000d */
[----:B------:R1:W2:Y:S01]  /*1b30*/  LDS.128 R20, [R63+0x70] ;  /* 0x000070003f147984 */ /* 0x0002a20000000c00 */
[C---:B------:R-:W-:Y:S01]  /*1b40*/  FFMA R16, R14.reuse, R26, R65 ;  /* 0x0000001a0e107223 */ /* 0x040fe20000000041 */
[C---:B------:R-:W-:Y:S01]  /*1b50*/  FFMA R29, R41.reuse, R29, R28 ;  /* 0x0000001d291d7223 */ /* 0x040fe2000000001c */
[-C--:B------:R-:W-:Y:S01]  /*1b60*/  FFMA R14, R14, R30.reuse, R67 ;  /* 0x0000001e0e0e7223 */ /* 0x080fe20000000043 */
[----:B------:R-:W-:Y:S01]  /*1b70*/  FFMA R41, R41, R25, R24 ;  /* 0x0000001929297223 */ /* 0x000fe20000000018 */
[----:B------:R-:W-:Y:S01]  /*1b80*/  FFMA R18, R18, R30, R17 ;  /* 0x0000001e12127223 */ /* 0x000fe20000000011 */
[-C--:B------:R-:W-:Y:S01]  /*1b90*/  FFMA R25, R19, R27.reuse, R12 ;  /* 0x0000001b13197223 */ /* 0x080fe2000000000c */
[C---:B------:R-:W-:Y:S01]  /*1ba0*/  FFMA R17, R15.reuse, R27, R16 ;  /* 0x0000001b0f117223 */ /* 0x040fe20000000010 */
[C---:B------:R-:W-:Y:S01]  /*1bb0*/  FFMA R12, R34.reuse, R26, R69 ;  /* 0x0000001a220c7223 */ /* 0x040fe20000000045 */
[----:B------:R-:W-:Y:S01]  /*1bc0*/  FFMA R65, R15, R31, R14 ;  /* 0x0000001f0f417223 */ /* 0x000fe2000000000e */
[-C--:B------:R-:W-:Y:S01]  /*1bd0*/  FFMA R34, R34, R30.reuse, R33 ;  /* 0x0000001e22227223 */ /* 0x080fe20000000021 */
[C---:B------:R-:W-:Y:S01]  /*1be0*/  FFMA R30, R42.reuse, R30, R29 ;  /* 0x0000001e2a1e7223 */ /* 0x040fe2000000001d */
[----:B------:R-:W-:Y:S01]  /*1bf0*/  FFMA R29, R35, R27, R12 ;  /* 0x0000001b231d7223 */ /* 0x000fe2000000000c */
[----:B-1----:R-:W-:Y:S01]  /*1c00*/  FFMA R63, R19, R31, R18 ;  /* 0x0000001f133f7223 */ /* 0x002fe20000000012 */
[----:B------:R-:W1:Y:S01]  /*1c10*/  LDS.128 R12, [R53.X4+UR5+0x10f0] ;  /* 0x0010f005350c7984 */ /* 0x000e620008004c00 */
[----:B------:R-:W-:Y:S01]  /*1c20*/  FFMA R26, R42, R26, R41 ;  /* 0x0000001a2a1a7223 */ /* 0x000fe20000000029 */
[C---:B------:R-:W-:Y:S01]  /*1c30*/  LEA R41, R52.reuse, R57, 0xd ;  /* 0x0000003934297211 */ /* 0x040fe200078e68ff */
[-C--:B------:R-:W-:Y:S01]  /*1c40*/  FFMA R35, R35, R31.reuse, R34 ;  /* 0x0000001f23237223 */ /* 0x080fe20000000022 */
[C---:B------:R-:W-:Y:S01]  /*1c50*/  FFMA R31, R43.reuse, R31, R30 ;  /* 0x0000001f2b1f7223 */ /* 0x040fe2000000001e */
[----:B------:R-:W-:Y:S01]  /*1c60*/  FFMA R27, R43, R27, R26 ;  /* 0x0000001b2b1b7223 */ /* 0x000fe2000000001a */
[----:B------:R-:W-:Y:S01]  /*1c70*/  LEA R43, R52, R59, 0xc ;  /* 0x0000003b342b7211 */ /* 0x000fe200078e60ff */
[C---:B--2---:R-:W-:Y:S01]  /*1c80*/  FFMA R24, R8.reuse, R20, R17 ;  /* 0x0000001408187223 */ /* 0x044fe20000000011 */
[----:B------:R-:W-:Y:S01]  /*1c90*/  FFMA R8, R8, R36, R65 ;  /* 0x0000002408087223 */ /* 0x000fe20000000041 */
[----:B------:R-:W2:Y:S01]  /*1ca0*/  LDS.128 R16, [R53.X4+UR5+0xf0] ;  /* 0x0000f00535107984 */ /* 0x000ea20008004c00 */
[----:B------:R-:W-:Y:S01]  /*1cb0*/  USHF.L.U32 UR5, UR4, 0xd, URZ ;  /* 0x0000000d04057899 */ /* 0x000fe2000800063f */
[C---:B------:R-:W-:Y:S01]  /*1cc0*/  FFMA R33, R9.reuse, R21, R24 ;  /* 0x0000001509217223 */ /* 0x040fe20000000018 */
[----:B------:R-:W-:Y:S01]  /*1cd0*/  FFMA R9, R9, R37, R8 ;  /* 0x0000002509097223 */ /* 0x000fe20000000008 */
[----:B------:R-:W-:Y:S01]  /*1ce0*/  MOV R8, R50 ;  /* 0x0000003200087202 */ /* 0x000fe20000000f00 */
[----:B------:R-:W-:Y:S01]  /*1cf0*/  FFMA R24, R44, R36, R63 ;  /* 0x000000242c187223 */ /* 0x000fe2000000003f */
[C---:B------:R-:W-:Y:S01]  /*1d00*/  FFMA R32, R10.reuse, R22, R33 ;  /* 0x000000160a207223 */ /* 0x040fe20000000021 */
[----:B------:R-:W-:Y:S01]  /*1d10*/  FFMA R10, R10, R38, R9 ;  /* 0x000000260a0a7223 */ /* 0x000fe20000000009 */
[----:B------:R-:W-:Y:S01]  /*1d20*/  MOV R9, R49 ;  /* 0x0000003100097202 */ /* 0x000fe20000000f00 */
[----:B------:R-:W-:Y:S01]  /*1d30*/  FFMA R44, R44, R20, R25 ;  /* 0x000000142c2c7223 */ /* 0x000fe20000000019 */
[----:B------:R-:W-:Y:S01]  /*1d40*/  LEA R33, R52, R59, 0xd ;  /* 0x0000003b34217211 */ /* 0x000fe200078e68ff */
[----:B------:R-:W-:Y:S06]  /*1d50*/  BAR.SYNC 0x0 ;  /* 0x0000000000007b1d */ /* 0x000fec0000000000 */
[----:B------:R-:W-:Y:S01]  /*1d60*/  @!PT LDS RZ, [RZ] ;  /* 0x00000000fffff984 */ /* 0x000fe20000000800 */
[----:B------:R-:W-:Y:S01]  /*1d70*/  @!PT LDS RZ, [RZ] ;  /* 0x00000000fffff984 */ /* 0x000fe20000000800 */
[----:B------:R-:W-:Y:S01]  /*1d80*/  @!PT LDS RZ, [RZ] ;  /* 0x00000000fffff984 */ /* 0x000fe20000000800 */
[----:B------:R3:W-:Y:S01]  /*1d90*/  LDGSTS.E.BYPASS.128 [R33], [R8.64], !P1 ;  /* 0x0000000008217fae */ /* 0x0007e2000c901c48 */
[C---:B------:R-:W-:Y:S01]  /*1da0*/  FFMA R25, R45.reuse, R21, R44 ;  /* 0x000000152d197223 */ /* 0x040fe2000000002c */
[----:B------:R-:W-:Y:S01]  /*1db0*/  FFMA R45, R45, R37, R24 ;  /* 0x000000252d2d7223 */ /* 0x000fe20000000018 */
[----:B------:R-:W-:Y:S01]  /*1dc0*/  IADD3 R50, P3, R50, 0x80, RZ ;  /* 0x0000008032327810 */ /* 0x000fe20007f7e0ff */
[----:B------:R-:W-:Y:S01]  /*1dd0*/  FFMA R32, R11, R23, R32 ;  /* 0x000000170b207223 */ /* 0x000fe20000000020 */
[C---:B------:R-:W-:Y:S01]  /*1de0*/  FFMA R26, R46.reuse, R22, R25 ;  /* 0x000000162e1a7223 */ /* 0x040fe20000000019 */
[----:B------:R-:W-:Y:S01]  /*1df0*/  FFMA R24, R46, R38, R45 ;  /* 0x000000262e187223 */ /* 0x000fe2000000002d */
[----:B------:R-:W-:-:S02]  /*1e00*/  IADD3.X R49, RZ, R49, RZ, P3, !PT ;  /* 0x00000031ff317210 */ /* 0x000fc40001ffe4ff */
[C---:B------:R-:W-:Y:S01]  /*1e10*/  FFMA R46, R47.reuse, R23, R26 ;  /* 0x000000172f2e7223 */ /* 0x040fe2000000001a */
[-C--:B------:R-:W-:Y:S01]  /*1e20*/  FFMA R47, R47, R39.reuse, R24 ;  /* 0x000000272f2f7223 */ /* 0x080fe20000000018 */
[----:B---3--:R-:W-:Y:S01]  /*1e30*/  MOV R8, R48 ;  /* 0x0000003000087202 */ /* 0x008fe20000000f00 */
[----:B------:R-:W-:Y:S01]  /*1e40*/  FFMA R33, R11, R39, R10 ;  /* 0x000000270b217223 */ /* 0x000fe2000000000a */
[-C--:B------:R-:W-:Y:S01]  /*1e50*/  MOV R9, R7.reuse ;  /* 0x0000000700097202 */ /* 0x080fe20000000f00 */
[C---:B-1----:R-:W-:Y:S01]  /*1e60*/  FFMA R10, R12.reuse, R36, R35 ;  /* 0x000000240c0a7223 */ /* 0x042fe20000000023 */
[----:B------:R-:W-:Y:S01]  /*1e70*/  FFMA R12, R12, R20, R29 ;  /* 0x000000140c0c7223 */ /* 0x000fe2000000001d */
[----:B------:R-:W-:Y:S02]  /*1e80*/  IADD3 R48, P2, R48, 0x80, RZ ;  /* 0x0000008030307810 */ /* 0x000fe40007f5e0ff */
[----:B------:R1:W-:Y:S02]  /*1e90*/  LDGSTS.E.BYPASS.128 [R41], [R8.64], !P1 ;  /* 0x0000000008297fae */ /* 0x0003e4000c901c48 */
[----:B------:R-:W-:-:S02]  /*1ea0*/  IADD3.X R7, RZ, R7, RZ, P2, !PT ;  /* 0x00000007ff077210 */ /* 0x000fc400017fe4ff */
[----:B------:R-:W0:Y:S01]  /*1eb0*/  LDGDEPBAR ;  /* 0x00000000000079af */ /* 0x000e220000000000 */
[C---:B--2---:R-:W-:Y:S01]  /*1ec0*/  FFMA R36, R16.reuse, R36, R31 ;  /* 0x0000002410247223 */ /* 0x044fe2000000001f */
[----:B------:R-:W-:Y:S01]  /*1ed0*/  FFMA R16, R16, R20, R27 ;  /* 0x0000001410107223 */ /* 0x000fe2000000001b */
[----:B-1----:R-:W-:Y:S02]  /*1ee0*/  MOV R8, R6 ;  /* 0x0000000600087202 */ /* 0x002fe40000000f00 */
[----:B------:R-:W-:-:S05]  /*1ef0*/  MOV R9, R5 ;  /* 0x0000000500097202 */ /* 0x000fca0000000f00 */
[----:B------:R1:W-:Y:S01]  /*1f00*/  LDGSTS.E.BYPASS.128 [R43+0x8000], [R8.64], !P1 ;  /* 0x08000000082b7fae */ /* 0x0003e2000c901c48 */
[----:B------:R-:W-:-:S03]  /*1f10*/  IADD3 R6, P1, R6, 0x80, RZ ;  /* 0x0000008006067810 */ /* 0x000fc60007f3e0ff */
[----:B------:R-:W0:Y:S01]  /*1f20*/  LDGDEPBAR ;  /* 0x00000000000079af */ /* 0x000e220000000000 */
[----:B------:R-:W-:Y:S01]  /*1f30*/  IADD3.X R5, RZ, R5, RZ, P1, !PT ;  /* 0x00000005ff057210 */ /* 0x000fe20000ffe4ff */
[-C--:B-1----:R-:W-:Y:S01]  /*1f40*/  FFMA R9, R13, R37.reuse, R10 ;  /* 0x000000250d097223 */ /* 0x082fe2000000000a */
[----:B------:R-:W-:Y:S01]  /*1f50*/  FFMA R37, R17, R37, R36 ;  /* 0x0000002511257223 */ /* 0x000fe20000000024 */
[-C--:B------:R-:W-:Y:S01]  /*1f60*/  FFMA R13, R13, R21.reuse, R12 ;  /* 0x000000150d0d7223 */ /* 0x080fe2000000000c */
        /* <DEDUP_REMOVED lines=9> */
[----:B------:R-:W-:-:S04]  /*2000*/  DEPBAR.LE SB0, 0x6 ;  /* 0x000081800000791a */ /* 0x000fc80000000000 */
[----:B------:R-:W-:Y:S06]  /*2010*/  BAR.SYNC 0x0 ;  /* 0x0000000000007b1d */ /* 0x000fec0000000000 */
[----:B------:R-:W-:Y:S01]  /*2020*/  @P0 CALL.REL.NOINC `(.L_x_0) ;  /* 0x0000001000000944 */ /* 0x000fe20003c00000 */
[----:B------:R-:W-:Y:S05]  /*2030*/  BRA `(.L_x_1) ;  /* 0xffffea8000007947 */ /* 0x000fea000383ffff */
.L_x_0:
[----:B------:R-:W-:Y:S01]  /*2040*/  LOP3.LUT R60, R60, 0x1e, RZ, 0xc0, !PT ;  /* 0x0000001e3c3c7812 */ /* 0x000fe200078ec0ff */
[----:B------:R-:W-:Y:S01]  /*2050*/  IMAD R56, R61, 0x24, R56 ;  /* 0x000000243d387824 */ /* 0x000fe200078e0238 */
[----:B------:R-:W-:-:S04]  /*2060*/  DEPBAR.LE SB0, 0x0 ;  /* 0x000080000000791a */ /* 0x000fc80000000000 */
[----:B------:R-:W-:Y:S01]  /*2070*/  IMAD R60, R60, 0x24, R55 ;  /* 0x000000243c3c7824 */ /* 0x000fe200078e0237 */
[----:B------:R-:W-:Y:S06]  /*2080*/  BAR.SYNC 0x0 ;  /* 0x0000000000007b1d */ /* 0x000fec0000000000 */
[----:B------:R-:W-:Y:S01]  /*2090*/  STS.64 [R60.X4], R32 ;  /* 0x000000203c007388 */ /* 0x000fe20000004a00 */
[----:B------:R-:W-:-:S03]  /*20a0*/  LOP3.LUT R3, R3, 0x1c, R58, 0xf8, !PT ;  /* 0x0000001c03037812 */ /* 0x000fc600078ef83a */
[----:B------:R-:W-:Y:S04]  /*20b0*/  STS.64 [R60.X4+0x90], R38 ;  /* 0x000090263c007388 */ /* 0x000fe80000004a00 */
[----:B------:R-:W-:Y:S06]  /*20c0*/  BAR.SYNC 0x0 ;  /* 0x0000000000007b1d */ /* 0x000fec0000000000 */
[----:B------:R-:W1:Y:S04]  /*20d0*/  LDS.128 R8, [R56.X4] ;  /* 0x0000000038087984 */ /* 0x000e680000004c00 */
[----:B------:R-:W-:Y:S06]  /*20e0*/  BAR.SYNC 0x0 ;  /* 0x0000000000007b1d */ /* 0x000fec0000000000 */
[----:B------:R-:W-:Y:S01]  /*20f0*/  ISETP.GE.AND P0, PT, R3, 0x80, PT ;  /* 0x000000800300780c */ /* 0x000fe20003f06270 */
[----:B------:R-:W-:Y:S01]  /*2100*/  STS.64 [R60.X4], R46 ;  /* 0x0000002e3c007388 */ /* 0x000fe20000004a00 */
[----:B------:R-:W-:-:S02]  /*2110*/  LEA R7, R0, R3, 0x7 ;  /* 0x0000000300077211 */ /* 0x000fc400078e38ff */
[-C--:B------:R-:W-:Y:S01]  /*2120*/  ISETP.LT.AND P1, PT, R0, R62.reuse, !P0 ;  /* 0x0000003e0000720c */ /* 0x080fe20004721270 */
[----:B------:R-:W-:Y:S04]  /*2130*/  STS.64 [R60.X4+0x90], R34 ;  /* 0x000090223c007388 */ /* 0x000fe80000004a00 */
[----:B------:R-:W-:Y:S06]  /*2140*/  BAR.SYNC 0x0 ;  /* 0x0000000000007b1d */ /* 0x000fec0000000000 */
[----:B------:R-:W-:Y:S01]  /*2150*/  ISETP.LT.AND P0, PT, R2, R62, !P0 ;  /* 0x0000003e0200720c */ /* 0x000fe20004701270 */
[----:B------:R-:W-:-:S05]  /*2160*/  IMAD.WIDE R6, R7, R4, c[0x0][0x170] ;  /* 0x00005c0007067625 */ /* 0x000fca00078e0204 */
[----:B-1----:R1:W-:Y:S07]  /*2170*/  @P1 STG.E.128 [R6.64], R8 ;  /* 0x0000000806001986 */ /* 0x0023ee000c101d08 */
[----:B------:R-:W-:Y:S05]  /*2180*/  @!P0 EXIT ;  /* 0x000000000000894d */ /* 0x000fea0003800000 */
[----:B------:R-:W2:Y:S01]  /*2190*/  LDS.128 R56, [R56.X4] ;  /* 0x0000000038387984 */ /* 0x000ea20000004c00 */
[----:B------:R-:W-:-:S05]  /*21a0*/  LEA R5, R2, R3, 0x7 ;  /* 0x0000000302057211 */ /* 0x000fca00078e38ff */
[----:B------:R-:W-:-:S05]  /*21b0*/  IMAD.WIDE R4, R5, R4, c[0x0][0x170] ;  /* 0x00005c0005047625 */ /* 0x000fca00078e0204 */
[----:B--2---:R-:W-:Y:S01]  /*21c0*/  STG.E.128 [R4.64], R56 ;  /* 0x0000003804007986 */ /* 0x004fe2000c101d08 */
[----:B------:R-:W-:Y:S05]  /*21d0*/  EXIT ;  /* 0x000000000000794d */ /* 0x000fea0003800000 */
.L_x_2:
[----:B------:R-:W-:-:S00]  /*21e0*/  BRA `(.L_x_2) ;  /* 0xfffffff000007947 */ /* 0x000fc0000383ffff */
[----:B------:R-:W-:-:S00]  /*21f0*/  NOP ;  /* 0x0000000000007918 */ /* 0x000fc00000000000 */
        /* <DEDUP_REMOVED lines=8> */
.L_x_3:


//--------------------- .nv.shared.triton_mm      --------------------------
	.section	.nv.shared.triton_mm,"aw",@nobits
	.align	16
